//
// Generated by NVIDIA NVVM Compiler
//
// Compiler Build ID: CL-36424714
// Cuda compilation tools, release 13.0, V13.0.88
// Based on NVVM 20.0.0
//

.version 9.0
.target sm_100
.address_size 64

	// .globl	_Z9reductionPfS_j
// _ZZ9reductionPfS_jE4in_s has been demoted

.visible .entry _Z9reductionPfS_j(
	.param .u64 .ptr .align 1 _Z9reductionPfS_j_param_0,
	.param .u64 .ptr .align 1 _Z9reductionPfS_j_param_1,
	.param .u32 _Z9reductionPfS_j_param_2
)
{
	.reg .pred 	%p<13>;
	.reg .b32 	%r<23>;
	.reg .b32 	%f<40>;
	.reg .b64 	%rd<9>;
	// demoted variable
	.shared .align 4 .b8 _ZZ9reductionPfS_jE4in_s[4096];
	ld.param.u64 	%rd2, [_Z9reductionPfS_j_param_0];
	ld.param.u64 	%rd3, [_Z9reductionPfS_j_param_1];
	ld.param.u32 	%r6, [_Z9reductionPfS_j_param_2];
	cvta.to.global.u64 	%rd4, %rd3;
	mov.u32 	%r1, %ctaid.x;
	mov.u32 	%r7, %ntid.x;
	mul.lo.s32 	%r8, %r1, %r7;
	shl.b32 	%r9, %r8, 1;
	mov.u32 	%r2, %tid.x;
	add.s32 	%r3, %r9, %r2;
	setp.ge.u32 	%p1, %r3, %r6;
	mul.wide.s32 	%rd5, %r3, 4;
	add.s64 	%rd1, %rd4, %rd5;
	mov.f32 	%f38, 0f00000000;
	@%p1 bra 	$L__BB0_2;
	ld.global.f32 	%f38, [%rd1];
$L__BB0_2:
	shl.b32 	%r10, %r2, 2;
	mov.u32 	%r11, _ZZ9reductionPfS_jE4in_s;
	add.s32 	%r4, %r11, %r10;
	st.shared.f32 	[%r4], %f38;
	add.s32 	%r12, %r3, 512;
	setp.ge.u32 	%p2, %r12, %r6;
	mov.f32 	%f39, 0f00000000;
	@%p2 bra 	$L__BB0_4;
	ld.global.f32 	%f39, [%rd1+2048];
$L__BB0_4:
	st.shared.f32 	[%r4+2048], %f39;
	add.s32 	%r5, %r4, %r10;
	bar.sync 	0;
	ld.shared.f32 	%f7, [%r5+4];
	ld.shared.f32 	%f8, [%r5];
	add.f32 	%f9, %f7, %f8;
	st.shared.f32 	[%r5], %f9;
	bar.sync 	0;
	and.b32  	%r14, %r2, 1;
	setp.eq.b32 	%p3, %r14, 1;
	@%p3 bra 	$L__BB0_6;
	ld.shared.f32 	%f10, [%r5+8];
	ld.shared.f32 	%f11, [%r5];
	add.f32 	%f12, %f10, %f11;
	st.shared.f32 	[%r5], %f12;
$L__BB0_6:
	bar.sync 	0;
	and.b32  	%r15, %r2, 3;
	setp.ne.s32 	%p4, %r15, 0;
	@%p4 bra 	$L__BB0_8;
	ld.shared.f32 	%f13, [%r5+16];
	ld.shared.f32 	%f14, [%r5];
	add.f32 	%f15, %f13, %f14;
	st.shared.f32 	[%r5], %f15;
$L__BB0_8:
	bar.sync 	0;
	and.b32  	%r16, %r2, 7;
	setp.ne.s32 	%p5, %r16, 0;
	@%p5 bra 	$L__BB0_10;
	ld.shared.f32 	%f16, [%r5+32];
	ld.shared.f32 	%f17, [%r5];
	add.f32 	%f18, %f16, %f17;
	st.shared.f32 	[%r5], %f18;
$L__BB0_10:
	bar.sync 	0;
	and.b32  	%r17, %r2, 15;
	setp.ne.s32 	%p6, %r17, 0;
	@%p6 bra 	$L__BB0_12;
	ld.shared.f32 	%f19, [%r5+64];
	ld.shared.f32 	%f20, [%r5];
	add.f32 	%f21, %f19, %f20;
	st.shared.f32 	[%r5], %f21;
$L__BB0_12:
	bar.sync 	0;
	and.b32  	%r18, %r2, 31;
	setp.ne.s32 	%p7, %r18, 0;
	@%p7 bra 	$L__BB0_14;
	ld.shared.f32 	%f22, [%r5+128];
	ld.shared.f32 	%f23, [%r5];
	add.f32 	%f24, %f22, %f23;
	st.shared.f32 	[%r5], %f24;
$L__BB0_14:
	bar.sync 	0;
	and.b32  	%r19, %r2, 63;
	setp.ne.s32 	%p8, %r19, 0;
	@%p8 bra 	$L__BB0_16;
	ld.shared.f32 	%f25, [%r5+256];
	ld.shared.f32 	%f26, [%r5];
	add.f32 	%f27, %f25, %f26;
	st.shared.f32 	[%r5], %f27;
$L__BB0_16:
	bar.sync 	0;
	and.b32  	%r20, %r2, 127;
	setp.ne.s32 	%p9, %r20, 0;
	@%p9 bra 	$L__BB0_18;
	ld.shared.f32 	%f28, [%r5+512];
	ld.shared.f32 	%f29, [%r5];
	add.f32 	%f30, %f28, %f29;
	st.shared.f32 	[%r5], %f30;
$L__BB0_18:
	bar.sync 	0;
	and.b32  	%r21, %r2, 255;
	setp.ne.s32 	%p10, %r21, 0;
	@%p10 bra 	$L__BB0_20;
	ld.shared.f32 	%f31, [%r5+1024];
	ld.shared.f32 	%f32, [%r5];
	add.f32 	%f33, %f31, %f32;
	st.shared.f32 	[%r5], %f33;
$L__BB0_20:
	bar.sync 	0;
	and.b32  	%r22, %r2, 511;
	setp.ne.s32 	%p11, %r22, 0;
	@%p11 bra 	$L__BB0_22;
	ld.shared.f32 	%f34, [%r5+2048];
	ld.shared.f32 	%f35, [%r5];
	add.f32 	%f36, %f34, %f35;
	st.shared.f32 	[%r5], %f36;
$L__BB0_22:
	setp.ne.s32 	%p12, %r2, 0;
	@%p12 bra 	$L__BB0_24;
	ld.shared.f32 	%f37, [_ZZ9reductionPfS_jE4in_s];
	cvta.to.global.u64 	%rd6, %rd2;
	mul.wide.u32 	%rd7, %r1, 4;
	add.s64 	%rd8, %rd6, %rd7;
	st.global.f32 	[%rd8], %f37;
$L__BB0_24:
	ret;

}


// ===== COMPILED SASS (sm_100) =====

	.target	sm_100

	.elftype	@"ET_EXEC"


//--------------------- .note.nv.tkinfo           --------------------------
	.section	.note.nv.tkinfo,"",@"SHT_NOTE"
	.sectionflags	@"SHF_NOTE_NV_TKINFO"
	.tkinfo
        /*0018*/ 	.word	0x00000002
        /*0030*/ 	.string	""
        /*0030*/ 	.string	"ptxas"
        /*0030*/ 	.string	"Cuda compilation tools, release 13.0, V13.0.88"
        /*0030*/ 	.string	"Build cuda_13.0.r13.0/compiler.36424714_0"
        /*0030*/ 	.string	"-arch sm_100 -m 64 "



//--------------------- .note.nv.cuinfo           --------------------------
	.section	.note.nv.cuinfo,"",@"SHT_NOTE"
	.sectionflags	@"SHF_NOTE_NV_CUINFO"
        /*0018*/ 	.short	0x0002
        /*001a*/ 	.short	0x0064
        /*001c*/ 	.short	0x0082
	.zero		2


//--------------------- .nv.info                  --------------------------
	.section	.nv.info,"",@"SHT_CUDA_INFO"
	.align	4


	//----- nvinfo : EIATTR_REGCOUNT
	.align		4
        /*0000*/ 	.byte	0x04, 0x2f
        /*0002*/ 	.short	(.L_1 - .L_0)
	.align		4
.L_0:
        /*0004*/ 	.word	index@(_Z9reductionPfS_j)
        /*0008*/ 	.word	0x0000000d


	//----- nvinfo : EIATTR_FRAME_SIZE
	.align		4
.L_1:
        /*000c*/ 	.byte	0x04, 0x11
        /*000e*/ 	.short	(.L_3 - .L_2)
	.align		4
.L_2:
        /*0010*/ 	.word	index@(_Z9reductionPfS_j)
        /*0014*/ 	.word	0x00000000


	//----- nvinfo : EIATTR_MIN_STACK_SIZE
	.align		4
.L_3:
        /*0018*/ 	.byte	0x04, 0x12
        /*001a*/ 	.short	(.L_5 - .L_4)
	.align		4
.L_4:
        /*001c*/ 	.word	index@(_Z9reductionPfS_j)
        /*0020*/ 	.word	0x00000000
.L_5:


//--------------------- .nv.compat                --------------------------
	.section	.nv.compat,"",@"SHT_CUDA_COMPAT_INFO"
	.align	4
        /*0000*/ 	.byte	0x02, 0x09, 0x00, 0x00, 0x02, 0x02, 0x01, 0x00, 0x02, 0x05, 0x05, 0x00, 0x03, 0x07, 0x01, 0x01
        /*0010*/ 	.byte	0x02, 0x03, 0x00, 0x00, 0x02, 0x06, 0x01, 0x00, 0x04, 0x0b, 0x08, 0x00, 0x09, 0x00, 0x00, 0x00
        /*0020*/ 	.byte	0x00, 0x00, 0x00, 0x00


//--------------------- .nv.info._Z9reductionPfS_j --------------------------
	.section	.nv.info._Z9reductionPfS_j,"",@"SHT_CUDA_INFO"
	.sectionflags	@""
	.align	4


	//----- nvinfo : EIATTR_CUDA_API_VERSION
	.align		4
        /*0000*/ 	.byte	0x04, 0x37
        /*0002*/ 	.short	(.L_7 - .L_6)
.L_6:
        /*0004*/ 	.word	0x00000082


	//----- nvinfo : EIATTR_KPARAM_INFO
	.align		4
.L_7:
        /*0008*/ 	.byte	0x04, 0x17
        /*000a*/ 	.short	(.L_9 - .L_8)
.L_8:
        /*000c*/ 	.word	0x00000000
        /*0010*/ 	.short	0x0002
        /*0012*/ 	.short	0x0010
        /*0014*/ 	.byte	0x00, 0xf0, 0x11, 0x00


	//----- nvinfo : EIATTR_KPARAM_INFO
	.align		4
.L_9:
        /*0018*/ 	.byte	0x04, 0x17
        /*001a*/ 	.short	(.L_11 - .L_10)
.L_10:
        /*001c*/ 	.word	0x00000000
        /*0020*/ 	.short	0x0001
        /*0022*/ 	.short	0x0008
        /*0024*/ 	.byte	0x00, 0xf5, 0x21, 0x00


	//----- nvinfo : EIATTR_KPARAM_INFO
	.align		4
.L_11:
        /*0028*/ 	.byte	0x04, 0x17
        /*002a*/ 	.short	(.L_13 - .L_12)
.L_12:
        /*002c*/ 	.word	0x00000000
        /*0030*/ 	.short	0x0000
        /*0032*/ 	.short	0x0000
        /*0034*/ 	.byte	0x00, 0xf5, 0x21, 0x00


	//----- nvinfo : EIATTR_SPARSE_MMA_MASK
	.align		4
.L_13:
        /*0038*/ 	.byte	0x03, 0x50
        /*003a*/ 	.short	0x0000


	//----- nvinfo : EIATTR_MAXREG_COUNT
	.align		4
        /*003c*/ 	.byte	0x03, 0x1b
        /*003e*/ 	.short	0x00ff


	//----- nvinfo : EIATTR_NUM_BARRIERS
	.align		4
        /*0040*/ 	.byte	0x02, 0x4c
        /*0042*/ 	.byte	0x01
	.zero		1


	//----- nvinfo : EIATTR_MERCURY_ISA_VERSION
	.align		4
        /*0044*/ 	.byte	0x03, 0x5f
        /*0046*/ 	.short	0x0101


	//----- nvinfo : EIATTR_VRC_CTA_INIT_COUNT
	.align		4
        /*0048*/ 	.byte	0x02, 0x4a
	.zero		1
	.zero		1


	//----- nvinfo : EIATTR_EXIT_INSTR_OFFSETS
	.align		4
        /*004c*/ 	.byte	0x04, 0x1c
        /*004e*/ 	.short	(.L_15 - .L_14)


	//   ....[0]....
.L_14:
        /*0050*/ 	.word	0x00000550


	//   ....[1]....
        /*0054*/ 	.word	0x000005a0


	//----- nvinfo : EIATTR_CBANK_PARAM_SIZE
	.align		4
.L_15:
        /*0058*/ 	.byte	0x03, 0x19
        /*005a*/ 	.short	0x0014


	//----- nvinfo : EIATTR_PARAM_CBANK
	.align		4
        /*005c*/ 	.byte	0x04, 0x0a
        /*005e*/ 	.short	(.L_17 - .L_16)
	.align		4
.L_16:
        /*0060*/ 	.word	index@(.nv.constant0._Z9reductionPfS_j)
        /*0064*/ 	.short	0x0380
        /*0066*/ 	.short	0x0014


	//----- nvinfo : EIATTR_SW_WAR
	.align		4
.L_17:
        /*0068*/ 	.byte	0x04, 0x36
        /*006a*/ 	.short	(.L_19 - .L_18)
.L_18:
        /*006c*/ 	.word	0x00000008
.L_19:


//--------------------- .nv.callgraph             --------------------------
	.section	.nv.callgraph,"",@"SHT_CUDA_CALLGRAPH"
	.align	4
	.sectionentsize	8
	.align		4
        /*0000*/ 	.word	0x00000000
	.align		4
        /*0004*/ 	.word	0xffffffff
	.align		4
        /*0008*/ 	.word	0x00000000
	.align		4
        /*000c*/ 	.word	0xfffffffe
	.align		4
        /*0010*/ 	.word	0x00000000
	.align		4
        /*0014*/ 	.word	0xfffffffd
	.align		4
        /*0018*/ 	.word	0x00000000
	.align		4
        /*001c*/ 	.word	0xfffffffc


//--------------------- .text._Z9reductionPfS_j   --------------------------
	.section	.text._Z9reductionPfS_j,"ax",@progbits
	.align	128
        .global         _Z9reductionPfS_j
        .type           _Z9reductionPfS_j,@function
        .size           _Z9reductionPfS_j,(.L_x_1 - _Z9reductionPfS_j)
        .other          _Z9reductionPfS_j,@"STO_CUDA_ENTRY STV_DEFAULT"
_Z9reductionPfS_j:
.text._Z9reductionPfS_j:
[----:B------:R-:W-:Y:S01]  /*0000*/  LDC R1, c[0x0][0x37c] ;  /* 0x0000df00ff017b82 */ /* 0x000fe20000000800 */
[----:B------:R-:W0:Y:S01]  /*0010*/  S2R R0, SR_CTAID.X ;  /* 0x0000000000007919 */ /* 0x000e220000002500 */
[----:B------:R-:W0:Y:S06]  /*0020*/  LDCU UR4, c[0x0][0x360] ;  /* 0x00006c00ff0477ac */ /* 0x000e2c0008000800 */
[----:B------:R-:W1:Y:S01]  /*0030*/  LDC.64 R4, c[0x0][0x388] ;  /* 0x0000e200ff047b82 */ /* 0x000e620000000a00 */
[----:B------:R-:W-:Y:S01]  /*0040*/  HFMA2 R8, -RZ, RZ, 0, 0 ;  /* 0x00000000ff087431 */ /* 0x000fe200000001ff */
[----:B------:R-:W2:Y:S01]  /*0050*/  S2R R2, SR_TID.X ;  /* 0x0000000000027919 */ /* 0x000ea20000002100 */
[----:B------:R-:W3:Y:S01]  /*0060*/  LDCU UR5, c[0x0][0x390] ;  /* 0x00007200ff0577ac */ /* 0x000ee20008000800 */
[----:B------:R-:W4:Y:S01]  /*0070*/  LDCU.64 UR6, c[0x0][0x358] ;  /* 0x00006b00ff0677ac */ /* 0x000f220008000a00 */
[----:B0-----:R-:W-:-:S04]  /*0080*/  IMAD R3, R0, UR4, RZ ;  /* 0x0000000400037c24 */ /* 0x001fc8000f8e02ff */
[----:B--2---:R-:W-:-:S04]  /*0090*/  IMAD R3, R3, 0x2, R2 ;  /* 0x0000000203037824 */ /* 0x004fc800078e0202 */
[C---:B-1----:R-:W-:Y:S01]  /*00a0*/  IMAD.WIDE R4, R3.reuse, 0x4, R4 ;  /* 0x0000000403047825 */ /* 0x042fe200078e0204 */
[C---:B------:R-:W-:Y:S02]  /*00b0*/  IADD3 R6, PT, PT, R3.reuse, 0x200, RZ ;  /* 0x0000020003067810 */ /* 0x040fe40007ffe0ff */
[----:B---3--:R-:W-:Y:S02]  /*00c0*/  ISETP.GE.U32.AND P0, PT, R3, UR5, PT ;  /* 0x0000000503007c0c */ /* 0x008fe4000bf06070 */
[----:B------:R-:W-:Y:S01]  /*00d0*/  ISETP.GE.U32.AND P1, PT, R6, UR5, PT ;  /* 0x0000000506007c0c */ /* 0x000fe2000bf26070 */
[----:B------:R-:W-:-:S10]  /*00e0*/  IMAD.MOV.U32 R6, RZ, RZ, RZ ;  /* 0x000000ffff067224 */ /* 0x000fd400078e00ff */
[----:B----4-:R-:W2:Y:S04]  /*00f0*/  @!P0 LDG.E R6, desc[UR6][R4.64] ;  /* 0x0000000604068981 */ /* 0x010ea8000c1e1900 */
[----:B------:R0:W3:Y:S01]  /*0100*/  @!P1 LDG.E R8, desc[UR6][R4.64+0x800] ;  /* 0x0008000604089981 */ /* 0x0000e2000c1e1900 */
[----:B------:R-:W1:Y:S01]  /*0110*/  S2UR UR5, SR_CgaCtaId ;  /* 0x00000000000579c3 */ /* 0x000e620000008800 */
[----:B------:R-:W-:Y:S01]  /*0120*/  UMOV UR4, 0x400 ;  /* 0x0000040000047882 */ /* 0x000fe20000000000 */
[C---:B------:R-:W-:Y:S02]  /*0130*/  LOP3.LUT P1, RZ, R2.reuse, 0x3, RZ, 0xc0, !PT ;  /* 0x0000000302ff7812 */ /* 0x040fe4000782c0ff */
[----:B0-----:R-:W-:-:S04]  /*0140*/  LOP3.LUT R4, R2, 0x1, RZ, 0xc0, !PT ;  /* 0x0000000102047812 */ /* 0x001fc800078ec0ff */
[----:B------:R-:W-:Y:S01]  /*0150*/  ISETP.NE.U32.AND P0, PT, R4, 0x1, PT ;  /* 0x000000010400780c */ /* 0x000fe20003f05070 */
[----:B-1----:R-:W-:-:S06]  /*0160*/  ULEA UR4, UR5, UR4, 0x18 ;  /* 0x0000000405047291 */ /* 0x002fcc000f8ec0ff */
[----:B------:R-:W-:-:S05]  /*0170*/  LEA R7, R2, UR4, 0x2 ;  /* 0x0000000402077c11 */ /* 0x000fca000f8e10ff */
[----:B------:R-:W-:Y:S01]  /*0180*/  IMAD R3, R2, 0x4, R7 ;  /* 0x0000000402037824 */ /* 0x000fe200078e0207 */
[----:B--2---:R-:W-:Y:S04]  /*0190*/  STS [R7], R6 ;  /* 0x0000000607007388 */ /* 0x004fe80000000800 */
[----:B---3--:R-:W-:Y:S01]  /*01a0*/  STS [R7+0x800], R8 ;  /* 0x0008000807007388 */ /* 0x008fe20000000800 */
[----:B------:R-:W-:Y:S06]  /*01b0*/  BAR.SYNC.DEFER_BLOCKING 0x0 ;  /* 0x0000000000007b1d */ /* 0x000fec0000010000 */
[----:B------:R-:W-:Y:S04]  /*01c0*/  LDS R9, [R3+0x4] ;  /* 0x0000040003097984 */ /* 0x000fe80000000800 */
[----:B------:R-:W0:Y:S02]  /*01d0*/  LDS R10, [R3] ;  /* 0x00000000030a7984 */ /* 0x000e240000000800 */
[----:B0-----:R-:W-:-:S05]  /*01e0*/  FADD R10, R9, R10 ;  /* 0x0000000a090a7221 */ /* 0x001fca0000000000 */
[----:B------:R-:W-:Y:S01]  /*01f0*/  STS [R3], R10 ;  /* 0x0000000a03007388 */ /* 0x000fe20000000800 */
[----:B------:R-:W-:Y:S06]  /*0200*/  BAR.SYNC.DEFER_BLOCKING 0x0 ;  /* 0x0000000000007b1d */ /* 0x000fec0000010000 */
[----:B------:R-:W-:Y:S04]  /*0210*/  @P0 LDS R4, [R3+0x8] ;  /* 0x0000080003040984 */ /* 0x000fe80000000800 */
[----:B------:R-:W0:Y:S02]  /*0220*/  @P0 LDS R5, [R3] ;  /* 0x0000000003050984 */ /* 0x000e240000000800 */
[----:B0-----:R-:W-:-:S05]  /*0230*/  @P0 FADD R4, R4, R5 ;  /* 0x0000000504040221 */ /* 0x001fca0000000000 */
[----:B------:R-:W-:Y:S01]  /*0240*/  @P0 STS [R3], R4 ;  /* 0x0000000403000388 */ /* 0x000fe20000000800 */
[----:B------:R-:W-:Y:S01]  /*0250*/  BAR.SYNC.DEFER_BLOCKING 0x0 ;  /* 0x0000000000007b1d */ /* 0x000fe20000010000 */
[----:B------:R-:W-:-:S05]  /*0260*/  LOP3.LUT P0, RZ, R2, 0x7, RZ, 0xc0, !PT ;  /* 0x0000000702ff7812 */ /* 0x000fca000780c0ff */
[----:B------:R-:W-:Y:S04]  /*0270*/  @!P1 LDS R5, [R3+0x10] ;  /* 0x0000100003059984 */ /* 0x000fe80000000800 */
[----:B------:R-:W0:Y:S02]  /*0280*/  @!P1 LDS R6, [R3] ;  /* 0x0000000003069984 */ /* 0x000e240000000800 */
[----:B0-----:R-:W-:-:S05]  /*0290*/  @!P1 FADD R6, R5, R6 ;  /* 0x0000000605069221 */ /* 0x001fca0000000000 */
[----:B------:R-:W-:Y:S01]  /*02a0*/  @!P1 STS [R3], R6 ;  /* 0x0000000603009388 */ /* 0x000fe20000000800 */
        /* <DEDUP_REMOVED lines=37> */
[----:B------:R-:W-:-:S05]  /*0500*/  ISETP.NE.AND P1, PT, R2, RZ, PT ;  /* 0x000000ff0200720c */ /* 0x000fca0003f25270 */
[----:B------:R-:W-:Y:S04]  /*0510*/  @!P0 LDS R5, [R3+0x800] ;  /* 0x0008000003058984 */ /* 0x000fe80000000800 */
[----:B------:R-:W0:Y:S02]  /*0520*/  @!P0 LDS R8, [R3] ;  /* 0x0000000003088984 */ /* 0x000e240000000800 */
[----:B0-----:R-:W-:-:S05]  /*0530*/  @!P0 FADD R8, R5, R8 ;  /* 0x0000000805088221 */ /* 0x001fca0000000000 */
[----:B------:R0:W-:Y:S01]  /*0540*/  @!P0 STS [R3], R8 ;  /* 0x0000000803008388 */ /* 0x0001e20000000800 */
[----:B------:R-:W-:Y:S05]  /*0550*/  @P1 EXIT ;  /* 0x000000000000194d */ /* 0x000fea0003800000 */
[----:B------:R-:W1:Y:S01]  /*0560*/  LDS R5, [UR4] ;  /* 0x00000004ff057984 */ /* 0x000e620008000800 */
[----:B0-----:R-:W0:Y:S02]  /*0570*/  LDC.64 R2, c[0x0][0x380] ;  /* 0x0000e000ff027b82 */ /* 0x001e240000000a00 */
[----:B0-----:R-:W-:-:S05]  /*0580*/  IMAD.WIDE.U32 R2, R0, 0x4, R2 ;  /* 0x0000000400027825 */ /* 0x001fca00078e0002 */
[----:B-1----:R-:W-:Y:S01]  /*0590*/  STG.E desc[UR6][R2.64], R5 ;  /* 0x0000000502007986 */ /* 0x002fe2000c101906 */
[----:B------:R-:W-:Y:S05]  /*05a0*/  EXIT ;  /* 0x000000000000794d */ /* 0x000fea0003800000 */
.L_x_0:
[----:B------:R-:W-:-:S00]  /*05b0*/  BRA `(.L_x_0) ;  /* 0xfffffffc00fc7947 */ /* 0x000fc0000383ffff */
[----:B------:R-:W-:-:S00]  /*05c0*/  NOP ;  /* 0x0000000000007918 */ /* 0x000fc00000000000 */
        /* <DEDUP_REMOVED lines=11> */
.L_x_1:


//--------------------- .nv.shared._Z9reductionPfS_j --------------------------
	.section	.nv.shared._Z9reductionPfS_j,"aw",@nobits
	.sectionflags	@""
	.align	4
.nv.shared._Z9reductionPfS_j:
	.zero		5120


//--------------------- .nv.shared.reserved.0     --------------------------
	.section	.nv.shared.reserved.0,"aw",@nobits
	.weak		__nv_reservedSMEM_offset_0_alias
	.size		__nv_reservedSMEM_offset_0_alias, 0, 64
	.other		__nv_reservedSMEM_offset_0_alias,@"STO_CUDA_RESERVED_SHARED STV_DEFAULT"
__nv_reservedSMEM_offset_0_alias:
	.zero		0
	.zero		64


//--------------------- .nv.constant0._Z9reductionPfS_j --------------------------
	.section	.nv.constant0._Z9reductionPfS_j,"a",@progbits
	.sectionflags	@""
	.align	4
.nv.constant0._Z9reductionPfS_j:
	.zero		916


//--------------------- SYMBOLS --------------------------

	.type		.nv.reservedSmem.offset0,@object
	.size		.nv.reservedSmem.offset0,0x4
	.type		.nv.reservedSmem.cap,@object
	.size		.nv.reservedSmem.cap,0x4
